//
// Generated by NVIDIA NVVM Compiler
//
// Compiler Build ID: CL-36424714
// Cuda compilation tools, release 13.0, V13.0.88
// Based on NVVM 20.0.0
//

.version 9.0
.target sm_100
.address_size 64

	// .globl	_Z18simpleSumReductionPfS_

.visible .entry _Z18simpleSumReductionPfS_(
	.param .u64 .ptr .align 1 _Z18simpleSumReductionPfS__param_0,
	.param .u64 .ptr .align 1 _Z18simpleSumReductionPfS__param_1
)
{
	.reg .pred 	%p<4>;
	.reg .b32 	%r<10>;
	.reg .b32 	%f<5>;
	.reg .b64 	%rd<9>;

	ld.param.u64 	%rd4, [_Z18simpleSumReductionPfS__param_0];
	ld.param.u64 	%rd3, [_Z18simpleSumReductionPfS__param_1];
	cvta.to.global.u64 	%rd1, %rd4;
	mov.u32 	%r1, %tid.x;
	shl.b32 	%r6, %r1, 1;
	mov.u32 	%r2, %ntid.x;
	mul.wide.u32 	%rd5, %r6, 4;
	add.s64 	%rd2, %rd1, %rd5;
	mov.b32 	%r9, 1;
$L__BB0_1:
	add.s32 	%r7, %r9, -1;
	and.b32  	%r8, %r7, %r1;
	setp.ne.s32 	%p1, %r8, 0;
	@%p1 bra 	$L__BB0_3;
	mul.wide.s32 	%rd6, %r9, 4;
	add.s64 	%rd7, %rd2, %rd6;
	ld.global.f32 	%f1, [%rd7];
	ld.global.f32 	%f2, [%rd2];
	add.f32 	%f3, %f1, %f2;
	st.global.f32 	[%rd2], %f3;
$L__BB0_3:
	bar.sync 	0;
	shl.b32 	%r9, %r9, 1;
	setp.le.u32 	%p2, %r9, %r2;
	@%p2 bra 	$L__BB0_1;
	setp.ne.s32 	%p3, %r1, 0;
	@%p3 bra 	$L__BB0_6;
	ld.global.f32 	%f4, [%rd1];
	cvta.to.global.u64 	%rd8, %rd3;
	st.global.f32 	[%rd8], %f4;
$L__BB0_6:
	ret;

}


// ===== COMPILED SASS (sm_100) =====

	.target	sm_100

	.elftype	@"ET_EXEC"


//--------------------- .note.nv.tkinfo           --------------------------
	.section	.note.nv.tkinfo,"",@"SHT_NOTE"
	.sectionflags	@"SHF_NOTE_NV_TKINFO"
	.tkinfo
        /*0018*/ 	.word	0x00000002
        /*0030*/ 	.string	""
        /*0030*/ 	.string	"ptxas"
        /*0030*/ 	.string	"Cuda compilation tools, release 13.0, V13.0.88"
        /*0030*/ 	.string	"Build cuda_13.0.r13.0/compiler.36424714_0"
        /*0030*/ 	.string	"-arch sm_100 -m 64 "



//--------------------- .note.nv.cuinfo           --------------------------
	.section	.note.nv.cuinfo,"",@"SHT_NOTE"
	.sectionflags	@"SHF_NOTE_NV_CUINFO"
        /*0018*/ 	.short	0x0002
        /*001a*/ 	.short	0x0064
        /*001c*/ 	.short	0x0082
	.zero		2


//--------------------- .nv.info                  --------------------------
	.section	.nv.info,"",@"SHT_CUDA_INFO"
	.align	4


	//----- nvinfo : EIATTR_REGCOUNT
	.align		4
        /*0000*/ 	.byte	0x04, 0x2f
        /*0002*/ 	.short	(.L_1 - .L_0)
	.align		4
.L_0:
        /*0004*/ 	.word	index@(_Z18simpleSumReductionPfS_)
        /*0008*/ 	.word	0x0000000e


	//----- nvinfo : EIATTR_FRAME_SIZE
	.align		4
.L_1:
        /*000c*/ 	.byte	0x04, 0x11
        /*000e*/ 	.short	(.L_3 - .L_2)
	.align		4
.L_2:
        /*0010*/ 	.word	index@(_Z18simpleSumReductionPfS_)
        /*0014*/ 	.word	0x00000000


	//----- nvinfo : EIATTR_MIN_STACK_SIZE
	.align		4
.L_3:
        /*0018*/ 	.byte	0x04, 0x12
        /*001a*/ 	.short	(.L_5 - .L_4)
	.align		4
.L_4:
        /*001c*/ 	.word	index@(_Z18simpleSumReductionPfS_)
        /*0020*/ 	.word	0x00000000
.L_5:


//--------------------- .nv.compat                --------------------------
	.section	.nv.compat,"",@"SHT_CUDA_COMPAT_INFO"
	.align	4
        /*0000*/ 	.byte	0x02, 0x09, 0x00, 0x00, 0x02, 0x02, 0x01, 0x00, 0x02, 0x05, 0x05, 0x00, 0x03, 0x07, 0x01, 0x01
        /*0010*/ 	.byte	0x02, 0x03, 0x00, 0x00, 0x02, 0x06, 0x01, 0x00, 0x04, 0x0b, 0x08, 0x00, 0x09, 0x00, 0x00, 0x00
        /*0020*/ 	.byte	0x00, 0x00, 0x00, 0x00


//--------------------- .nv.info._Z18simpleSumReductionPfS_ --------------------------
	.section	.nv.info._Z18simpleSumReductionPfS_,"",@"SHT_CUDA_INFO"
	.sectionflags	@""
	.align	4


	//----- nvinfo : EIATTR_CUDA_API_VERSION
	.align		4
        /*0000*/ 	.byte	0x04, 0x37
        /*0002*/ 	.short	(.L_7 - .L_6)
.L_6:
        /*0004*/ 	.word	0x00000082


	//----- nvinfo : EIATTR_KPARAM_INFO
	.align		4
.L_7:
        /*0008*/ 	.byte	0x04, 0x17
        /*000a*/ 	.short	(.L_9 - .L_8)
.L_8:
        /*000c*/ 	.word	0x00000000
        /*0010*/ 	.short	0x0001
        /*0012*/ 	.short	0x0008
        /*0014*/ 	.byte	0x00, 0xf5, 0x21, 0x00


	//----- nvinfo : EIATTR_KPARAM_INFO
	.align		4
.L_9:
        /*0018*/ 	.byte	0x04, 0x17
        /*001a*/ 	.short	(.L_11 - .L_10)
.L_10:
        /*001c*/ 	.word	0x00000000
        /*0020*/ 	.short	0x0000
        /*0022*/ 	.short	0x0000
        /*0024*/ 	.byte	0x00, 0xf5, 0x21, 0x00


	//----- nvinfo : EIATTR_SPARSE_MMA_MASK
	.align		4
.L_11:
        /*0028*/ 	.byte	0x03, 0x50
        /*002a*/ 	.short	0x0000


	//----- nvinfo : EIATTR_MAXREG_COUNT
	.align		4
        /*002c*/ 	.byte	0x03, 0x1b
        /*002e*/ 	.short	0x00ff


	//----- nvinfo : EIATTR_NUM_BARRIERS
	.align		4
        /*0030*/ 	.byte	0x02, 0x4c
        /*0032*/ 	.byte	0x01
	.zero		1


	//----- nvinfo : EIATTR_MERCURY_ISA_VERSION
	.align		4
        /*0034*/ 	.byte	0x03, 0x5f
        /*0036*/ 	.short	0x0101


	//----- nvinfo : EIATTR_VRC_CTA_INIT_COUNT
	.align		4
        /*0038*/ 	.byte	0x02, 0x4a
	.zero		1
	.zero		1


	//----- nvinfo : EIATTR_EXIT_INSTR_OFFSETS
	.align		4
        /*003c*/ 	.byte	0x04, 0x1c
        /*003e*/ 	.short	(.L_13 - .L_12)


	//   ....[0]....
.L_12:
        /*0040*/ 	.word	0x00000170


	//   ....[1]....
        /*0044*/ 	.word	0x000001c0


	//----- nvinfo : EIATTR_CRS_STACK_SIZE
	.align		4
.L_13:
        /*0048*/ 	.byte	0x04, 0x1e
        /*004a*/ 	.short	(.L_15 - .L_14)
.L_14:
        /*004c*/ 	.word	0x00000000


	//----- nvinfo : EIATTR_CBANK_PARAM_SIZE
	.align		4
.L_15:
        /*0050*/ 	.byte	0x03, 0x19
        /*0052*/ 	.short	0x0010


	//----- nvinfo : EIATTR_PARAM_CBANK
	.align		4
        /*0054*/ 	.byte	0x04, 0x0a
        /*0056*/ 	.short	(.L_17 - .L_16)
	.align		4
.L_16:
        /*0058*/ 	.word	index@(.nv.constant0._Z18simpleSumReductionPfS_)
        /*005c*/ 	.short	0x0380
        /*005e*/ 	.short	0x0010


	//----- nvinfo : EIATTR_SW_WAR
	.align		4
.L_17:
        /*0060*/ 	.byte	0x04, 0x36
        /*0062*/ 	.short	(.L_19 - .L_18)
.L_18:
        /*0064*/ 	.word	0x00000008
.L_19:


//--------------------- .nv.callgraph             --------------------------
	.section	.nv.callgraph,"",@"SHT_CUDA_CALLGRAPH"
	.align	4
	.sectionentsize	8
	.align		4
        /*0000*/ 	.word	0x00000000
	.align		4
        /*0004*/ 	.word	0xffffffff
	.align		4
        /*0008*/ 	.word	0x00000000
	.align		4
        /*000c*/ 	.word	0xfffffffe
	.align		4
        /*0010*/ 	.word	0x00000000
	.align		4
        /*0014*/ 	.word	0xfffffffd
	.align		4
        /*0018*/ 	.word	0x00000000
	.align		4
        /*001c*/ 	.word	0xfffffffc


//--------------------- .text._Z18simpleSumReductionPfS_ --------------------------
	.section	.text._Z18simpleSumReductionPfS_,"ax",@progbits
	.align	128
        .global         _Z18simpleSumReductionPfS_
        .type           _Z18simpleSumReductionPfS_,@function
        .size           _Z18simpleSumReductionPfS_,(.L_x_4 - _Z18simpleSumReductionPfS_)
        .other          _Z18simpleSumReductionPfS_,@"STO_CUDA_ENTRY STV_DEFAULT"
_Z18simpleSumReductionPfS_:
.text._Z18simpleSumReductionPfS_:
[----:B------:R-:W-:Y:S01]  /*0000*/  LDC R1, c[0x0][0x37c] ;  /* 0x0000df00ff017b82 */ /* 0x000fe20000000800 */
[----:B------:R-:W0:Y:S07]  /*0010*/  S2R R11, SR_TID.X ;  /* 0x00000000000b7919 */ /* 0x000e2e0000002100 */
[----:B------:R-:W1:Y:S01]  /*0020*/  LDC.64 R2, c[0x0][0x380] ;  /* 0x0000e000ff027b82 */ /* 0x000e620000000a00 */
[----:B------:R-:W-:Y:S01]  /*0030*/  IMAD.MOV.U32 R7, RZ, RZ, 0x1 ;  /* 0x00000001ff077424 */ /* 0x000fe200078e00ff */
[----:B------:R-:W2:Y:S01]  /*0040*/  LDCU.64 UR4, c[0x0][0x358] ;  /* 0x00006b00ff0477ac */ /* 0x000ea20008000a00 */
[----:B------:R-:W3:Y:S01]  /*0050*/  LDCU UR6, c[0x0][0x360] ;  /* 0x00006c00ff0677ac */ /* 0x000ee20008000800 */
[----:B0-----:R-:W-:-:S04]  /*0060*/  IMAD.SHL.U32 R5, R11, 0x2, RZ ;  /* 0x000000020b057824 */ /* 0x001fc800078e00ff */
[----:B-123--:R-:W-:-:S07]  /*0070*/  IMAD.WIDE.U32 R2, R5, 0x4, R2 ;  /* 0x0000000405027825 */ /* 0x00efce00078e0002 */
.L_x_2:
[----:B------:R-:W-:Y:S01]  /*0080*/  IADD3 R0, PT, PT, R7, -0x1, RZ ;  /* 0xffffffff07007810 */ /* 0x000fe20007ffe0ff */
[----:B------:R-:W-:Y:S03]  /*0090*/  BSSY.RECONVERGENT B0, `(.L_x_0) ;  /* 0x0000008000007945 */ /* 0x000fe60003800200 */
[----:B------:R-:W-:-:S13]  /*00a0*/  LOP3.LUT P0, RZ, R0, R11, RZ, 0xc0, !PT ;  /* 0x0000000b00ff7212 */ /* 0x000fda000780c0ff */
[----:B0-----:R-:W-:Y:S05]  /*00b0*/  @P0 BRA `(.L_x_1) ;  /* 0x0000000000140947 */ /* 0x001fea0003800000 */
[----:B------:R-:W-:Y:S01]  /*00c0*/  IMAD.WIDE R4, R7, 0x4, R2 ;  /* 0x0000000407047825 */ /* 0x000fe200078e0202 */
[----:B------:R-:W2:Y:S05]  /*00d0*/  LDG.E R9, desc[UR4][R2.64] ;  /* 0x0000000402097981 */ /* 0x000eaa000c1e1900 */
[----:B------:R-:W2:Y:S02]  /*00e0*/  LDG.E R4, desc[UR4][R4.64] ;  /* 0x0000000404047981 */ /* 0x000ea4000c1e1900 */
[----:B--2---:R-:W-:-:S05]  /*00f0*/  FADD R9, R4, R9 ;  /* 0x0000000904097221 */ /* 0x004fca0000000000 */
[----:B------:R0:W-:Y:S02]  /*0100*/  STG.E desc[UR4][R2.64], R9 ;  /* 0x0000000902007986 */ /* 0x0001e4000c101904 */
.L_x_1:
[----:B------:R-:W-:Y:S05]  /*0110*/  BSYNC.RECONVERGENT B0 ;  /* 0x0000000000007941 */ /* 0x000fea0003800200 */
.L_x_0:
[----:B------:R-:W-:Y:S01]  /*0120*/  SHF.L.U32 R7, R7, 0x1, RZ ;  /* 0x0000000107077819 */ /* 0x000fe200000006ff */
[----:B------:R-:W-:Y:S03]  /*0130*/  BAR.SYNC.DEFER_BLOCKING 0x0 ;  /* 0x0000000000007b1d */ /* 0x000fe60000010000 */
[----:B------:R-:W-:-:S13]  /*0140*/  ISETP.GT.U32.AND P0, PT, R7, UR6, PT ;  /* 0x0000000607007c0c */ /* 0x000fda000bf04070 */
[----:B------:R-:W-:Y:S05]  /*0150*/  @!P0 BRA `(.L_x_2) ;  /* 0xfffffffc00c88947 */ /* 0x000fea000383ffff */
[----:B------:R-:W-:-:S13]  /*0160*/  ISETP.NE.AND P0, PT, R11, RZ, PT ;  /* 0x000000ff0b00720c */ /* 0x000fda0003f05270 */
[----:B------:R-:W-:Y:S05]  /*0170*/  @P0 EXIT ;  /* 0x000000000000094d */ /* 0x000fea0003800000 */
[----:B0-----:R-:W0:Y:S02]  /*0180*/  LDC.64 R2, c[0x0][0x380] ;  /* 0x0000e000ff027b82 */ /* 0x001e240000000a00 */
[----:B0-----:R-:W2:Y:S06]  /*0190*/  LDG.E R3, desc[UR4][R2.64] ;  /* 0x0000000402037981 */ /* 0x001eac000c1e1900 */
[----:B------:R-:W2:Y:S02]  /*01a0*/  LDC.64 R4, c[0x0][0x388] ;  /* 0x0000e200ff047b82 */ /* 0x000ea40000000a00 */
[----:B--2---:R-:W-:Y:S01]  /*01b0*/  STG.E desc[UR4][R4.64], R3 ;  /* 0x0000000304007986 */ /* 0x004fe2000c101904 */
[----:B------:R-:W-:Y:S05]  /*01c0*/  EXIT ;  /* 0x000000000000794d */ /* 0x000fea0003800000 */
.L_x_3:
[----:B------:R-:W-:-:S00]  /*01d0*/  BRA `(.L_x_3) ;  /* 0xfffffffc00fc7947 */ /* 0x000fc0000383ffff */
[----:B------:R-:W-:-:S00]  /*01e0*/  NOP ;  /* 0x0000000000007918 */ /* 0x000fc00000000000 */
        /* <DEDUP_REMOVED lines=9> */
.L_x_4:


//--------------------- .nv.shared.reserved.0     --------------------------
	.section	.nv.shared.reserved.0,"aw",@nobits
	.weak		__nv_reservedSMEM_offset_0_alias
	.size		__nv_reservedSMEM_offset_0_alias, 0, 64
	.other		__nv_reservedSMEM_offset_0_alias,@"STO_CUDA_RESERVED_SHARED STV_DEFAULT"
__nv_reservedSMEM_offset_0_alias:
	.zero		0
	.zero		64


//--------------------- .nv.constant0._Z18simpleSumReductionPfS_ --------------------------
	.section	.nv.constant0._Z18simpleSumReductionPfS_,"a",@progbits
	.sectionflags	@""
	.align	4
.nv.constant0._Z18simpleSumReductionPfS_:
	.zero		912


//--------------------- SYMBOLS --------------------------

	.type		.nv.reservedSmem.offset0,@object
	.size		.nv.reservedSmem.offset0,0x4
